//
// Generated by NVIDIA NVVM Compiler
//
// Compiler Build ID: CL-36424714
// Cuda compilation tools, release 13.0, V13.0.88
// Based on NVVM 20.0.0
//

.version 9.0
.target sm_100
.address_size 64

	// .globl	_Z10matrix_mulPiS_S_iii

.visible .entry _Z10matrix_mulPiS_S_iii(
	.param .u64 .ptr .align 1 _Z10matrix_mulPiS_S_iii_param_0,
	.param .u64 .ptr .align 1 _Z10matrix_mulPiS_S_iii_param_1,
	.param .u64 .ptr .align 1 _Z10matrix_mulPiS_S_iii_param_2,
	.param .u32 _Z10matrix_mulPiS_S_iii_param_3,
	.param .u32 _Z10matrix_mulPiS_S_iii_param_4,
	.param .u32 _Z10matrix_mulPiS_S_iii_param_5
)
{
	.reg .pred 	%p<13>;
	.reg .b32 	%r<107>;
	.reg .b64 	%rd<53>;

	ld.param.u64 	%rd7, [_Z10matrix_mulPiS_S_iii_param_0];
	ld.param.u64 	%rd8, [_Z10matrix_mulPiS_S_iii_param_1];
	ld.param.u64 	%rd6, [_Z10matrix_mulPiS_S_iii_param_2];
	ld.param.u32 	%r32, [_Z10matrix_mulPiS_S_iii_param_3];
	ld.param.u32 	%r30, [_Z10matrix_mulPiS_S_iii_param_4];
	ld.param.u32 	%r31, [_Z10matrix_mulPiS_S_iii_param_5];
	cvta.to.global.u64 	%rd1, %rd8;
	cvta.to.global.u64 	%rd2, %rd7;
	mov.u32 	%r33, %ctaid.y;
	mov.u32 	%r34, %ntid.y;
	mov.u32 	%r35, %tid.y;
	mad.lo.s32 	%r1, %r33, %r34, %r35;
	mov.u32 	%r36, %ctaid.x;
	mov.u32 	%r37, %ntid.x;
	mov.u32 	%r38, %tid.x;
	mad.lo.s32 	%r2, %r36, %r37, %r38;
	setp.ge.s32 	%p1, %r1, %r32;
	setp.ge.s32 	%p2, %r2, %r31;
	or.pred  	%p3, %p1, %p2;
	@%p3 bra 	$L__BB0_14;
	setp.lt.s32 	%p4, %r30, 1;
	mov.b32 	%r106, 0;
	@%p4 bra 	$L__BB0_13;
	mul.lo.s32 	%r3, %r30, %r1;
	and.b32  	%r4, %r30, 7;
	setp.lt.u32 	%p5, %r30, 8;
	mov.b32 	%r101, 0;
	mov.u32 	%r106, %r101;
	@%p5 bra 	$L__BB0_5;
	and.b32  	%r101, %r30, 2147483640;
	neg.s32 	%r95, %r101;
	shl.b32 	%r7, %r31, 3;
	mul.wide.u32 	%rd9, %r3, 4;
	add.s64 	%rd10, %rd9, %rd2;
	add.s64 	%rd52, %rd10, 16;
	mov.b32 	%r106, 0;
	mul.wide.s32 	%rd13, %r31, 4;
	mov.u32 	%r94, %r2;
$L__BB0_4:
	.pragma "nounroll";
	ld.global.u32 	%r43, [%rd52+-16];
	mul.wide.s32 	%rd11, %r94, 4;
	add.s64 	%rd12, %rd1, %rd11;
	ld.global.u32 	%r44, [%rd12];
	mad.lo.s32 	%r45, %r44, %r43, %r106;
	ld.global.u32 	%r46, [%rd52+-12];
	add.s64 	%rd14, %rd12, %rd13;
	ld.global.u32 	%r47, [%rd14];
	mad.lo.s32 	%r48, %r47, %r46, %r45;
	ld.global.u32 	%r49, [%rd52+-8];
	add.s64 	%rd15, %rd14, %rd13;
	ld.global.u32 	%r50, [%rd15];
	mad.lo.s32 	%r51, %r50, %r49, %r48;
	ld.global.u32 	%r52, [%rd52+-4];
	add.s64 	%rd16, %rd15, %rd13;
	ld.global.u32 	%r53, [%rd16];
	mad.lo.s32 	%r54, %r53, %r52, %r51;
	ld.global.u32 	%r55, [%rd52];
	add.s64 	%rd17, %rd16, %rd13;
	ld.global.u32 	%r56, [%rd17];
	mad.lo.s32 	%r57, %r56, %r55, %r54;
	ld.global.u32 	%r58, [%rd52+4];
	add.s64 	%rd18, %rd17, %rd13;
	ld.global.u32 	%r59, [%rd18];
	mad.lo.s32 	%r60, %r59, %r58, %r57;
	ld.global.u32 	%r61, [%rd52+8];
	add.s64 	%rd19, %rd18, %rd13;
	ld.global.u32 	%r62, [%rd19];
	mad.lo.s32 	%r63, %r62, %r61, %r60;
	ld.global.u32 	%r64, [%rd52+12];
	add.s64 	%rd20, %rd19, %rd13;
	ld.global.u32 	%r65, [%rd20];
	mad.lo.s32 	%r106, %r65, %r64, %r63;
	add.s32 	%r95, %r95, 8;
	add.s32 	%r94, %r94, %r7;
	add.s64 	%rd52, %rd52, 32;
	setp.ne.s32 	%p6, %r95, 0;
	@%p6 bra 	$L__BB0_4;
$L__BB0_5:
	setp.eq.s32 	%p7, %r4, 0;
	@%p7 bra 	$L__BB0_13;
	and.b32  	%r17, %r30, 3;
	setp.lt.u32 	%p8, %r4, 4;
	@%p8 bra 	$L__BB0_8;
	add.s32 	%r67, %r101, %r3;
	mul.wide.u32 	%rd21, %r67, 4;
	add.s64 	%rd22, %rd2, %rd21;
	ld.global.u32 	%r68, [%rd22];
	mad.lo.s32 	%r69, %r101, %r31, %r2;
	mul.wide.s32 	%rd23, %r69, 4;
	add.s64 	%rd24, %rd1, %rd23;
	ld.global.u32 	%r70, [%rd24];
	mad.lo.s32 	%r71, %r70, %r68, %r106;
	cvt.u64.u32 	%rd25, %r3;
	cvt.u64.u32 	%rd26, %r101;
	add.s64 	%rd27, %rd26, %rd25;
	shl.b64 	%rd28, %rd27, 2;
	add.s64 	%rd29, %rd2, %rd28;
	ld.global.u32 	%r72, [%rd29+4];
	mul.wide.s32 	%rd30, %r31, 4;
	add.s64 	%rd31, %rd24, %rd30;
	ld.global.u32 	%r73, [%rd31];
	mad.lo.s32 	%r74, %r73, %r72, %r71;
	ld.global.u32 	%r75, [%rd29+8];
	add.s64 	%rd32, %rd31, %rd30;
	ld.global.u32 	%r76, [%rd32];
	mad.lo.s32 	%r77, %r76, %r75, %r74;
	ld.global.u32 	%r78, [%rd29+12];
	add.s64 	%rd33, %rd32, %rd30;
	ld.global.u32 	%r79, [%rd33];
	mad.lo.s32 	%r106, %r79, %r78, %r77;
	add.s32 	%r101, %r101, 4;
$L__BB0_8:
	setp.eq.s32 	%p9, %r17, 0;
	@%p9 bra 	$L__BB0_13;
	setp.eq.s32 	%p10, %r17, 1;
	@%p10 bra 	$L__BB0_11;
	add.s32 	%r81, %r101, %r3;
	mul.wide.u32 	%rd34, %r81, 4;
	add.s64 	%rd35, %rd2, %rd34;
	ld.global.u32 	%r82, [%rd35];
	mad.lo.s32 	%r83, %r101, %r31, %r2;
	mul.wide.s32 	%rd36, %r83, 4;
	add.s64 	%rd37, %rd1, %rd36;
	ld.global.u32 	%r84, [%rd37];
	mad.lo.s32 	%r85, %r84, %r82, %r106;
	cvt.u64.u32 	%rd38, %r3;
	cvt.u64.u32 	%rd39, %r101;
	add.s64 	%rd40, %rd39, %rd38;
	shl.b64 	%rd41, %rd40, 2;
	add.s64 	%rd42, %rd2, %rd41;
	ld.global.u32 	%r86, [%rd42+4];
	mul.wide.s32 	%rd43, %r31, 4;
	add.s64 	%rd44, %rd37, %rd43;
	ld.global.u32 	%r87, [%rd44];
	mad.lo.s32 	%r106, %r87, %r86, %r85;
	add.s32 	%r101, %r101, 2;
$L__BB0_11:
	and.b32  	%r88, %r30, 1;
	setp.eq.b32 	%p11, %r88, 1;
	not.pred 	%p12, %p11;
	@%p12 bra 	$L__BB0_13;
	add.s32 	%r89, %r101, %r3;
	mul.wide.u32 	%rd45, %r89, 4;
	add.s64 	%rd46, %rd2, %rd45;
	ld.global.u32 	%r90, [%rd46];
	mad.lo.s32 	%r91, %r101, %r31, %r2;
	mul.wide.s32 	%rd47, %r91, 4;
	add.s64 	%rd48, %rd1, %rd47;
	ld.global.u32 	%r92, [%rd48];
	mad.lo.s32 	%r106, %r92, %r90, %r106;
$L__BB0_13:
	mad.lo.s32 	%r93, %r31, %r1, %r2;
	cvta.to.global.u64 	%rd49, %rd6;
	mul.wide.s32 	%rd50, %r93, 4;
	add.s64 	%rd51, %rd49, %rd50;
	st.global.u32 	[%rd51], %r106;
$L__BB0_14:
	ret;

}


// ===== COMPILED SASS (sm_100) =====

	.target	sm_100

	.elftype	@"ET_EXEC"


//--------------------- .note.nv.tkinfo           --------------------------
	.section	.note.nv.tkinfo,"",@"SHT_NOTE"
	.sectionflags	@"SHF_NOTE_NV_TKINFO"
	.tkinfo
        /*0018*/ 	.word	0x00000002
        /*0030*/ 	.string	""
        /*0030*/ 	.string	"ptxas"
        /*0030*/ 	.string	"Cuda compilation tools, release 13.0, V13.0.88"
        /*0030*/ 	.string	"Build cuda_13.0.r13.0/compiler.36424714_0"
        /*0030*/ 	.string	"-arch sm_100 -m 64 "



//--------------------- .note.nv.cuinfo           --------------------------
	.section	.note.nv.cuinfo,"",@"SHT_NOTE"
	.sectionflags	@"SHF_NOTE_NV_CUINFO"
        /*0018*/ 	.short	0x0002
        /*001a*/ 	.short	0x0064
        /*001c*/ 	.short	0x0082
	.zero		2


//--------------------- .nv.info                  --------------------------
	.section	.nv.info,"",@"SHT_CUDA_INFO"
	.align	4


	//----- nvinfo : EIATTR_REGCOUNT
	.align		4
        /*0000*/ 	.byte	0x04, 0x2f
        /*0002*/ 	.short	(.L_1 - .L_0)
	.align		4
.L_0:
        /*0004*/ 	.word	index@(_Z10matrix_mulPiS_S_iii)
        /*0008*/ 	.word	0x00000020


	//----- nvinfo : EIATTR_FRAME_SIZE
	.align		4
.L_1:
        /*000c*/ 	.byte	0x04, 0x11
        /*000e*/ 	.short	(.L_3 - .L_2)
	.align		4
.L_2:
        /*0010*/ 	.word	index@(_Z10matrix_mulPiS_S_iii)
        /*0014*/ 	.word	0x00000000


	//----- nvinfo : EIATTR_MIN_STACK_SIZE
	.align		4
.L_3:
        /*0018*/ 	.byte	0x04, 0x12
        /*001a*/ 	.short	(.L_5 - .L_4)
	.align		4
.L_4:
        /*001c*/ 	.word	index@(_Z10matrix_mulPiS_S_iii)
        /*0020*/ 	.word	0x00000000
.L_5:


//--------------------- .nv.compat                --------------------------
	.section	.nv.compat,"",@"SHT_CUDA_COMPAT_INFO"
	.align	4
        /*0000*/ 	.byte	0x02, 0x09, 0x00, 0x00, 0x02, 0x02, 0x01, 0x00, 0x02, 0x05, 0x05, 0x00, 0x03, 0x07, 0x01, 0x01
        /*0010*/ 	.byte	0x02, 0x03, 0x00, 0x00, 0x02, 0x06, 0x01, 0x00, 0x04, 0x0b, 0x08, 0x00, 0x09, 0x00, 0x00, 0x00
        /*0020*/ 	.byte	0x00, 0x00, 0x00, 0x00


//--------------------- .nv.info._Z10matrix_mulPiS_S_iii --------------------------
	.section	.nv.info._Z10matrix_mulPiS_S_iii,"",@"SHT_CUDA_INFO"
	.sectionflags	@""
	.align	4


	//----- nvinfo : EIATTR_CUDA_API_VERSION
	.align		4
        /*0000*/ 	.byte	0x04, 0x37
        /*0002*/ 	.short	(.L_7 - .L_6)
.L_6:
        /*0004*/ 	.word	0x00000082


	//----- nvinfo : EIATTR_KPARAM_INFO
	.align		4
.L_7:
        /*0008*/ 	.byte	0x04, 0x17
        /*000a*/ 	.short	(.L_9 - .L_8)
.L_8:
        /*000c*/ 	.word	0x00000000
        /*0010*/ 	.short	0x0005
        /*0012*/ 	.short	0x0020
        /*0014*/ 	.byte	0x00, 0xf0, 0x11, 0x00


	//----- nvinfo : EIATTR_KPARAM_INFO
	.align		4
.L_9:
        /*0018*/ 	.byte	0x04, 0x17
        /*001a*/ 	.short	(.L_11 - .L_10)
.L_10:
        /*001c*/ 	.word	0x00000000
        /*0020*/ 	.short	0x0004
        /*0022*/ 	.short	0x001c
        /*0024*/ 	.byte	0x00, 0xf0, 0x11, 0x00


	//----- nvinfo : EIATTR_KPARAM_INFO
	.align		4
.L_11:
        /*0028*/ 	.byte	0x04, 0x17
        /*002a*/ 	.short	(.L_13 - .L_12)
.L_12:
        /*002c*/ 	.word	0x00000000
        /*0030*/ 	.short	0x0003
        /*0032*/ 	.short	0x0018
        /*0034*/ 	.byte	0x00, 0xf0, 0x11, 0x00


	//----- nvinfo : EIATTR_KPARAM_INFO
	.align		4
.L_13:
        /*0038*/ 	.byte	0x04, 0x17
        /*003a*/ 	.short	(.L_15 - .L_14)
.L_14:
        /*003c*/ 	.word	0x00000000
        /*0040*/ 	.short	0x0002
        /*0042*/ 	.short	0x0010
        /*0044*/ 	.byte	0x00, 0xf5, 0x21, 0x00


	//----- nvinfo : EIATTR_KPARAM_INFO
	.align		4
.L_15:
        /*0048*/ 	.byte	0x04, 0x17
        /*004a*/ 	.short	(.L_17 - .L_16)
.L_16:
        /*004c*/ 	.word	0x00000000
        /*0050*/ 	.short	0x0001
        /*0052*/ 	.short	0x0008
        /*0054*/ 	.byte	0x00, 0xf5, 0x21, 0x00


	//----- nvinfo : EIATTR_KPARAM_INFO
	.align		4
.L_17:
        /*0058*/ 	.byte	0x04, 0x17
        /*005a*/ 	.short	(.L_19 - .L_18)
.L_18:
        /*005c*/ 	.word	0x00000000
        /*0060*/ 	.short	0x0000
        /*0062*/ 	.short	0x0000
        /*0064*/ 	.byte	0x00, 0xf5, 0x21, 0x00


	//----- nvinfo : EIATTR_SPARSE_MMA_MASK
	.align		4
.L_19:
        /*0068*/ 	.byte	0x03, 0x50
        /*006a*/ 	.short	0x0000


	//----- nvinfo : EIATTR_MAXREG_COUNT
	.align		4
        /*006c*/ 	.byte	0x03, 0x1b
        /*006e*/ 	.short	0x00ff


	//----- nvinfo : EIATTR_MERCURY_ISA_VERSION
	.align		4
        /*0070*/ 	.byte	0x03, 0x5f
        /*0072*/ 	.short	0x0101


	//----- nvinfo : EIATTR_VRC_CTA_INIT_COUNT
	.align		4
        /*0074*/ 	.byte	0x02, 0x4a
	.zero		1
	.zero		1


	//----- nvinfo : EIATTR_EXIT_INSTR_OFFSETS
	.align		4
        /*0078*/ 	.byte	0x04, 0x1c
        /*007a*/ 	.short	(.L_21 - .L_20)


	//   ....[0]....
.L_20:
        /*007c*/ 	.word	0x000000d0


	//   ....[1]....
        /*0080*/ 	.word	0x000008e0


	//----- nvinfo : EIATTR_CBANK_PARAM_SIZE
	.align		4
.L_21:
        /*0084*/ 	.byte	0x03, 0x19
        /*0086*/ 	.short	0x0024


	//----- nvinfo : EIATTR_PARAM_CBANK
	.align		4
        /*0088*/ 	.byte	0x04, 0x0a
        /*008a*/ 	.short	(.L_23 - .L_22)
	.align		4
.L_22:
        /*008c*/ 	.word	index@(.nv.constant0._Z10matrix_mulPiS_S_iii)
        /*0090*/ 	.short	0x0380
        /*0092*/ 	.short	0x0024


	//----- nvinfo : EIATTR_SW_WAR
	.align		4
.L_23:
        /*0094*/ 	.byte	0x04, 0x36
        /*0096*/ 	.short	(.L_25 - .L_24)
.L_24:
        /*0098*/ 	.word	0x00000008
.L_25:


//--------------------- .nv.callgraph             --------------------------
	.section	.nv.callgraph,"",@"SHT_CUDA_CALLGRAPH"
	.align	4
	.sectionentsize	8
	.align		4
        /*0000*/ 	.word	0x00000000
	.align		4
        /*0004*/ 	.word	0xffffffff
	.align		4
        /*0008*/ 	.word	0x00000000
	.align		4
        /*000c*/ 	.word	0xfffffffe
	.align		4
        /*0010*/ 	.word	0x00000000
	.align		4
        /*0014*/ 	.word	0xfffffffd
	.align		4
        /*0018*/ 	.word	0x00000000
	.align		4
        /*001c*/ 	.word	0xfffffffc


//--------------------- .text._Z10matrix_mulPiS_S_iii --------------------------
	.section	.text._Z10matrix_mulPiS_S_iii,"ax",@progbits
	.align	128
        .global         _Z10matrix_mulPiS_S_iii
        .type           _Z10matrix_mulPiS_S_iii,@function
        .size           _Z10matrix_mulPiS_S_iii,(.L_x_5 - _Z10matrix_mulPiS_S_iii)
        .other          _Z10matrix_mulPiS_S_iii,@"STO_CUDA_ENTRY STV_DEFAULT"
_Z10matrix_mulPiS_S_iii:
.text._Z10matrix_mulPiS_S_iii:
[----:B------:R-:W-:Y:S01]  /*0000*/  LDC R1, c[0x0][0x37c] ;  /* 0x0000df00ff017b82 */ /* 0x000fe20000000800 */
[----:B------:R-:W0:Y:S07]  /*0010*/  S2R R5, SR_TID.X ;  /* 0x0000000000057919 */ /* 0x000e2e0000002100 */
[----:B------:R-:W1:Y:S01]  /*0020*/  LDC R16, c[0x0][0x364] ;  /* 0x0000d900ff107b82 */ /* 0x000e620000000800 */
[----:B------:R-:W2:Y:S01]  /*0030*/  LDCU UR6, c[0x0][0x398] ;  /* 0x00007300ff0677ac */ /* 0x000ea20008000800 */
[----:B------:R-:W1:Y:S06]  /*0040*/  S2R R3, SR_TID.Y ;  /* 0x0000000000037919 */ /* 0x000e6c0000002200 */
[----:B------:R-:W0:Y:S08]  /*0050*/  S2UR UR5, SR_CTAID.X ;  /* 0x00000000000579c3 */ /* 0x000e300000002500 */
[----:B------:R-:W0:Y:S08]  /*0060*/  LDC R0, c[0x0][0x360] ;  /* 0x0000d800ff007b82 */ /* 0x000e300000000800 */
[----:B------:R-:W1:Y:S08]  /*0070*/  S2UR UR4, SR_CTAID.Y ;  /* 0x00000000000479c3 */ /* 0x000e700000002600 */
[----:B------:R-:W3:Y:S01]  /*0080*/  LDC R17, c[0x0][0x3a0] ;  /* 0x0000e800ff117b82 */ /* 0x000ee20000000800 */
[----:B0-----:R-:W-:-:S02]  /*0090*/  IMAD R0, R0, UR5, R5 ;  /* 0x0000000500007c24 */ /* 0x001fc4000f8e0205 */
[----:B-1----:R-:W-:-:S03]  /*00a0*/  IMAD R16, R16, UR4, R3 ;  /* 0x0000000410107c24 */ /* 0x002fc6000f8e0203 */
[----:B---3--:R-:W-:-:S04]  /*00b0*/  ISETP.GE.AND P0, PT, R0, R17, PT ;  /* 0x000000110000720c */ /* 0x008fc80003f06270 */
[----:B--2---:R-:W-:-:S13]  /*00c0*/  ISETP.GE.OR P0, PT, R16, UR6, P0 ;  /* 0x0000000610007c0c */ /* 0x004fda0008706670 */
[----:B------:R-:W-:Y:S05]  /*00d0*/  @P0 EXIT ;  /* 0x000000000000094d */ /* 0x000fea0003800000 */
[----:B------:R-:W0:Y:S01]  /*00e0*/  LDC R19, c[0x0][0x39c] ;  /* 0x0000e700ff137b82 */ /* 0x000e220000000800 */
[----:B------:R-:W1:Y:S01]  /*00f0*/  LDCU.64 UR4, c[0x0][0x358] ;  /* 0x00006b00ff0477ac */ /* 0x000e620008000a00 */
[----:B------:R-:W-:Y:S01]  /*0100*/  HFMA2 R24, -RZ, RZ, 0, 0 ;  /* 0x00000000ff187431 */ /* 0x000fe200000001ff */
[----:B0-----:R-:W-:-:S13]  /*0110*/  ISETP.GE.AND P0, PT, R19, 0x1, PT ;  /* 0x000000011300780c */ /* 0x001fda0003f06270 */
[----:B-1----:R-:W-:Y:S05]  /*0120*/  @!P0 BRA `(.L_x_0) ;  /* 0x0000000400dc8947 */ /* 0x002fea0003800000 */
[C---:B------:R-:W-:Y:S01]  /*0130*/  ISETP.GE.U32.AND P1, PT, R19.reuse, 0x8, PT ;  /* 0x000000081300780c */ /* 0x040fe20003f26070 */
[----:B------:R-:W-:Y:S01]  /*0140*/  IMAD R20, R16, R19, RZ ;  /* 0x0000001310147224 */ /* 0x000fe200078e02ff */
[----:B------:R-:W-:Y:S02]  /*0150*/  LOP3.LUT R27, R19, 0x7, RZ, 0xc0, !PT ;  /* 0x00000007131b7812 */ /* 0x000fe400078ec0ff */
[----:B------:R-:W-:Y:S02]  /*0160*/  MOV R21, RZ ;  /* 0x000000ff00157202 */ /* 0x000fe40000000f00 */
[----:B------:R-:W-:Y:S02]  /*0170*/  ISETP.NE.AND P0, PT, R27, RZ, PT ;  /* 0x000000ff1b00720c */ /* 0x000fe40003f05270 */
[----:B------:R-:W-:-:S05]  /*0180*/  MOV R24, RZ ;  /* 0x000000ff00187202 */ /* 0x000fca0000000f00 */
[----:B------:R-:W-:Y:S06]  /*0190*/  @!P1 BRA `(.L_x_1) ;  /* 0x0000000000c09947 */ /* 0x000fec0003800000 */
[----:B------:R-:W0:Y:S01]  /*01a0*/  LDC.64 R2, c[0x0][0x380] ;  /* 0x0000e000ff027b82 */ /* 0x000e220000000a00 */
[----:B------:R-:W-:Y:S02]  /*01b0*/  LOP3.LUT R21, R19, 0x7ffffff8, RZ, 0xc0, !PT ;  /* 0x7ffffff813157812 */ /* 0x000fe400078ec0ff */
[----:B------:R-:W-:Y:S02]  /*01c0*/  MOV R24, RZ ;  /* 0x000000ff00187202 */ /* 0x000fe40000000f00 */
[----:B------:R-:W-:Y:S02]  /*01d0*/  MOV R18, R0 ;  /* 0x0000000000127202 */ /* 0x000fe40000000f00 */
[----:B------:R-:W-:Y:S01]  /*01e0*/  IADD3 R22, PT, PT, -R21, RZ, RZ ;  /* 0x000000ff15167210 */ /* 0x000fe20007ffe1ff */
[----:B0-----:R-:W-:-:S03]  /*01f0*/  IMAD.WIDE.U32 R2, R20, 0x4, R2 ;  /* 0x0000000414027825 */ /* 0x001fc600078e0002 */
[----:B------:R-:W-:-:S04]  /*0200*/  IADD3 R4, P1, PT, R2, 0x10, RZ ;  /* 0x0000001002047810 */ /* 0x000fc80007f3e0ff */
[----:B------:R-:W-:-:S09]  /*0210*/  IADD3.X R3, PT, PT, RZ, R3, RZ, P1, !PT ;  /* 0x00000003ff037210 */ /* 0x000fd20000ffe4ff */
.L_x_2:
[----:B------:R-:W0:Y:S01]  /*0220*/  LDC.64 R14, c[0x0][0x388] ;  /* 0x0000e200ff0e7b82 */ /* 0x000e220000000a00 */
[----:B------:R-:W-:-:S05]  /*0230*/  MOV R2, R4 ;  /* 0x0000000400027202 */ /* 0x000fca0000000f00 */
[----:B------:R-:W2:Y:S04]  /*0240*/  LDG.E R25, desc[UR4][R2.64+-0x10] ;  /* 0xfffff00402197981 */ /* 0x000ea8000c1e1900 */
[----:B------:R-:W3:Y:S04]  /*0250*/  LDG.E R23, desc[UR4][R2.64+-0xc] ;  /* 0xfffff40402177981 */ /* 0x000ee8000c1e1900 */
[----:B------:R-:W4:Y:S04]  /*0260*/  LDG.E R29, desc[UR4][R2.64+-0x8] ;  /* 0xfffff804021d7981 */ /* 0x000f28000c1e1900 */
[----:B------:R-:W5:Y:S01]  /*0270*/  LDG.E R28, desc[UR4][R2.64+-0x4] ;  /* 0xfffffc04021c7981 */ /* 0x000f62000c1e1900 */
[----:B0-----:R-:W-:-:S05]  /*0280*/  IMAD.WIDE R14, R18, 0x4, R14 ;  /* 0x00000004120e7825 */ /* 0x001fca00078e020e */
[----:B------:R0:W2:Y:S01]  /*0290*/  LDG.E R26, desc[UR4][R14.64] ;  /* 0x000000040e1a7981 */ /* 0x0000a2000c1e1900 */
[----:B------:R-:W-:-:S04]  /*02a0*/  IMAD.WIDE R12, R17, 0x4, R14 ;  /* 0x00000004110c7825 */ /* 0x000fc800078e020e */
[C---:B------:R-:W-:Y:S02]  /*02b0*/  IMAD.WIDE R4, R17.reuse, 0x4, R12 ;  /* 0x0000000411047825 */ /* 0x040fe400078e020c */
[----:B------:R-:W3:Y:S02]  /*02c0*/  LDG.E R12, desc[UR4][R12.64] ;  /* 0x000000040c0c7981 */ /* 0x000ee4000c1e1900 */
[C---:B------:R-:W-:Y:S02]  /*02d0*/  IMAD.WIDE R8, R17.reuse, 0x4, R4 ;  /* 0x0000000411087825 */ /* 0x040fe400078e0204 */
[----:B------:R-:W4:Y:S02]  /*02e0*/  LDG.E R4, desc[UR4][R4.64] ;  /* 0x0000000404047981 */ /* 0x000f24000c1e1900 */
[C---:B------:R-:W-:Y:S02]  /*02f0*/  IMAD.WIDE R6, R17.reuse, 0x4, R8 ;  /* 0x0000000411067825 */ /* 0x040fe400078e0208 */
[----:B------:R-:W5:Y:S02]  /*0300*/  LDG.E R8, desc[UR4][R8.64] ;  /* 0x0000000408087981 */ /* 0x000f64000c1e1900 */
[----:B------:R-:W-:-:S02]  /*0310*/  IMAD.WIDE R10, R17, 0x4, R6 ;  /* 0x00000004110a7825 */ /* 0x000fc400078e0206 */
[----:B------:R-:W5:Y:S04]  /*0320*/  LDG.E R5, desc[UR4][R2.64] ;  /* 0x0000000402057981 */ /* 0x000f68000c1e1900 */
[----:B------:R-:W5:Y:S01]  /*0330*/  LDG.E R6, desc[UR4][R6.64] ;  /* 0x0000000406067981 */ /* 0x000f62000c1e1900 */
[----:B0-----:R-:W-:-:S03]  /*0340*/  IMAD.WIDE R14, R17, 0x4, R10 ;  /* 0x00000004110e7825 */ /* 0x001fc600078e020a */
[----:B------:R-:W5:Y:S04]  /*0350*/  LDG.E R10, desc[UR4][R10.64] ;  /* 0x000000040a0a7981 */ /* 0x000f68000c1e1900 */
[----:B------:R-:W5:Y:S04]  /*0360*/  LDG.E R13, desc[UR4][R14.64] ;  /* 0x000000040e0d7981 */ /* 0x000f68000c1e1900 */
[----:B------:R-:W5:Y:S04]  /*0370*/  LDG.E R7, desc[UR4][R2.64+0x4] ;  /* 0x0000040402077981 */ /* 0x000f68000c1e1900 */
[----:B------:R-:W5:Y:S01]  /*0380*/  LDG.E R9, desc[UR4][R2.64+0xc] ;  /* 0x00000c0402097981 */ /* 0x000f62000c1e1900 */
[----:B--2---:R-:W-:-:S02]  /*0390*/  IMAD R26, R25, R26, R24 ;  /* 0x0000001a191a7224 */ /* 0x004fc400078e0218 */
[----:B------:R-:W-:Y:S02]  /*03a0*/  IMAD.WIDE R24, R17, 0x4, R14 ;  /* 0x0000000411187825 */ /* 0x000fe400078e020e */
[----:B------:R0:W2:Y:S04]  /*03b0*/  LDG.E R14, desc[UR4][R2.64+0x8] ;  /* 0x00000804020e7981 */ /* 0x0000a8000c1e1900 */
[----:B------:R-:W2:Y:S01]  /*03c0*/  LDG.E R24, desc[UR4][R24.64] ;  /* 0x0000000418187981 */ /* 0x000ea2000c1e1900 */
[----:B---3--:R-:W-:Y:S01]  /*03d0*/  IMAD R12, R23, R12, R26 ;  /* 0x0000000c170c7224 */ /* 0x008fe200078e021a */
[----:B------:R-:W-:-:S03]  /*03e0*/  IADD3 R22, PT, PT, R22, 0x8, RZ ;  /* 0x0000000816167810 */ /* 0x000fc60007ffe0ff */
[----:B----4-:R-:W-:Y:S01]  /*03f0*/  IMAD R29, R29, R4, R12 ;  /* 0x000000041d1d7224 */ /* 0x010fe200078e020c */
[----:B------:R-:W-:-:S03]  /*0400*/  ISETP.NE.AND P1, PT, R22, RZ, PT ;  /* 0x000000ff1600720c */ /* 0x000fc60003f25270 */
[----:B-----5:R-:W-:Y:S01]  /*0410*/  IMAD R8, R28, R8, R29 ;  /* 0x000000081c087224 */ /* 0x020fe200078e021d */
[----:B------:R-:W-:-:S03]  /*0420*/  IADD3 R4, P2, PT, R2, 0x20, RZ ;  /* 0x0000002002047810 */ /* 0x000fc60007f5e0ff */
[----:B------:R-:W-:Y:S01]  /*0430*/  IMAD R5, R5, R6, R8 ;  /* 0x0000000605057224 */ /* 0x000fe200078e0208 */
[----:B0-----:R-:W-:Y:S02]  /*0440*/  IADD3.X R3, PT, PT, RZ, R3, RZ, P2, !PT ;  /* 0x00000003ff037210 */ /* 0x001fe400017fe4ff */
[----:B------:R-:W-:Y:S01]  /*0450*/  LEA R18, R17, R18, 0x3 ;  /* 0x0000001211127211 */ /* 0x000fe200078e18ff */
[----:B------:R-:W-:-:S04]  /*0460*/  IMAD R5, R7, R10, R5 ;  /* 0x0000000a07057224 */ /* 0x000fc800078e0205 */
[----:B--2---:R-:W-:-:S04]  /*0470*/  IMAD R5, R14, R13, R5 ;  /* 0x0000000d0e057224 */ /* 0x004fc800078e0205 */
[----:B------:R-:W-:Y:S01]  /*0480*/  IMAD R24, R9, R24, R5 ;  /* 0x0000001809187224 */ /* 0x000fe200078e0205 */
[----:B------:R-:W-:Y:S06]  /*0490*/  @P1 BRA `(.L_x_2) ;  /* 0xfffffffc00601947 */ /* 0x000fec000383ffff */
.L_x_1:
[----:B------:R-:W-:Y:S05]  /*04a0*/  @!P0 BRA `(.L_x_0) ;  /* 0x0000000000fc8947 */ /* 0x000fea0003800000 */
[----:B------:R-:W-:Y:S02]  /*04b0*/  ISETP.GE.U32.AND P1, PT, R27, 0x4, PT ;  /* 0x000000041b00780c */ /* 0x000fe40003f26070 */
[----:B------:R-:W-:-:S04]  /*04c0*/  LOP3.LUT R14, R19, 0x3, RZ, 0xc0, !PT ;  /* 0x00000003130e7812 */ /* 0x000fc800078ec0ff */
[----:B------:R-:W-:-:S07]  /*04d0*/  ISETP.NE.AND P0, PT, R14, RZ, PT ;  /* 0x000000ff0e00720c */ /* 0x000fce0003f05270 */
[----:B------:R-:W-:Y:S06]  /*04e0*/  @!P1 BRA `(.L_x_3) ;  /* 0x00000000006c9947 */ /* 0x000fec0003800000 */
[----:B------:R-:W0:Y:S01]  /*04f0*/  LDC.64 R4, c[0x0][0x388] ;  /* 0x0000e200ff047b82 */ /* 0x000e220000000a00 */
[----:B------:R-:W1:Y:S01]  /*0500*/  LDCU.64 UR6, c[0x0][0x380] ;  /* 0x00007000ff0677ac */ /* 0x000e620008000a00 */
[----:B------:R-:W-:Y:S01]  /*0510*/  IMAD R7, R21, R17, R0 ;  /* 0x0000001115077224 */ /* 0x000fe200078e0200 */
[CC--:B------:R-:W-:Y:S02]  /*0520*/  IADD3 R3, PT, PT, R20.reuse, R21.reuse, RZ ;  /* 0x0000001514037210 */ /* 0x0c0fe40007ffe0ff */
[----:B------:R-:W-:-:S03]  /*0530*/  IADD3 R8, P1, PT, R20, R21, RZ ;  /* 0x0000001514087210 */ /* 0x000fc60007f3e0ff */
[----:B------:R-:W2:Y:S01]  /*0540*/  LDC.64 R12, c[0x0][0x380] ;  /* 0x0000e000ff0c7b82 */ /* 0x000ea20000000a00 */
[----:B0-----:R-:W-:-:S04]  /*0550*/  IMAD.WIDE R4, R7, 0x4, R4 ;  /* 0x0000000407047825 */ /* 0x001fc800078e0204 */
[----:B------:R-:W-:Y:S02]  /*0560*/  IMAD.WIDE R6, R17, 0x4, R4 ;  /* 0x0000000411067825 */ /* 0x000fe400078e0204 */
[----:B------:R-:W3:Y:S02]  /*0570*/  LDG.E R4, desc[UR4][R4.64] ;  /* 0x0000000404047981 */ /* 0x000ee4000c1e1900 */
[----:B--2---:R-:W-:Y:S01]  /*0580*/  IMAD.WIDE.U32 R12, R3, 0x4, R12 ;  /* 0x00000004030c7825 */ /* 0x004fe200078e000c */
[----:B------:R-:W-:Y:S02]  /*0590*/  IADD3.X R3, PT, PT, RZ, RZ, RZ, P1, !PT ;  /* 0x000000ffff037210 */ /* 0x000fe40000ffe4ff */
[----:B-1----:R-:W-:-:S03]  /*05a0*/  LEA R2, P1, R8, UR6, 0x2 ;  /* 0x0000000608027c11 */ /* 0x002fc6000f8210ff */
[----:B------:R-:W3:Y:S01]  /*05b0*/  LDG.E R13, desc[UR4][R12.64] ;  /* 0x000000040c0d7981 */ /* 0x000ee2000c1e1900 */
[----:B------:R-:W-:Y:S01]  /*05c0*/  LEA.HI.X R3, R8, UR7, R3, 0x2, P1 ;  /* 0x0000000708037c11 */ /* 0x000fe200088f1403 */
[C---:B------:R-:W-:Y:S02]  /*05d0*/  IMAD.WIDE R8, R17.reuse, 0x4, R6 ;  /* 0x0000000411087825 */ /* 0x040fe400078e0206 */
[----:B------:R-:W2:Y:S04]  /*05e0*/  LDG.E R6, desc[UR4][R6.64] ;  /* 0x0000000406067981 */ /* 0x000ea8000c1e1900 */
[----:B------:R-:W2:Y:S01]  /*05f0*/  LDG.E R15, desc[UR4][R2.64+0x4] ;  /* 0x00000404020f7981 */ /* 0x000ea2000c1e1900 */
[----:B------:R-:W-:-:S03]  /*0600*/  IMAD.WIDE R10, R17, 0x4, R8 ;  /* 0x00000004110a7825 */ /* 0x000fc600078e0208 */
[----:B------:R-:W4:Y:S04]  /*0610*/  LDG.E R22, desc[UR4][R8.64] ;  /* 0x0000000408167981 */ /* 0x000f28000c1e1900 */
[----:B------:R-:W4:Y:S04]  /*0620*/  LDG.E R18, desc[UR4][R2.64+0x8] ;  /* 0x0000080402127981 */ /* 0x000f28000c1e1900 */
[----:B------:R-:W5:Y:S04]  /*0630*/  LDG.E R26, desc[UR4][R2.64+0xc] ;  /* 0x00000c04021a7981 */ /* 0x000f68000c1e1900 */
[----:B------:R-:W5:Y:S01]  /*0640*/  LDG.E R10, desc[UR4][R10.64] ;  /* 0x000000040a0a7981 */ /* 0x000f62000c1e1900 */
[----:B------:R-:W-:Y:S01]  /*0650*/  IADD3 R21, PT, PT, R21, 0x4, RZ ;  /* 0x0000000415157810 */ /* 0x000fe20007ffe0ff */
[----:B---3--:R-:W-:-:S04]  /*0660*/  IMAD R24, R13, R4, R24 ;  /* 0x000000040d187224 */ /* 0x008fc800078e0218 */
[----:B--2---:R-:W-:-:S04]  /*0670*/  IMAD R15, R15, R6, R24 ;  /* 0x000000060f0f7224 */ /* 0x004fc800078e0218 */
[----:B----4-:R-:W-:-:S04]  /*0680*/  IMAD R15, R18, R22, R15 ;  /* 0x00000016120f7224 */ /* 0x010fc800078e020f */
[----:B-----5:R-:W-:-:S07]  /*0690*/  IMAD R24, R26, R10, R15 ;  /* 0x0000000a1a187224 */ /* 0x020fce00078e020f */
.L_x_3:
[----:B------:R-:W-:Y:S05]  /*06a0*/  @!P0 BRA `(.L_x_0) ;  /* 0x00000000007c8947 */ /* 0x000fea0003800000 */
[----:B------:R-:W-:Y:S01]  /*06b0*/  ISETP.NE.AND P1, PT, R14, 0x1, PT ;  /* 0x000000010e00780c */ /* 0x000fe20003f25270 */
[----:B------:R-:W0:Y:S01]  /*06c0*/  LDC.64 R10, c[0x0][0x380] ;  /* 0x0000e000ff0a7b82 */ /* 0x000e220000000a00 */
[----:B------:R-:W-:-:S04]  /*06d0*/  LOP3.LUT R19, R19, 0x1, RZ, 0xc0, !PT ;  /* 0x0000000113137812 */ /* 0x000fc800078ec0ff */
[----:B------:R-:W-:-:S03]  /*06e0*/  ISETP.NE.U32.AND P0, PT, R19, 0x1, PT ;  /* 0x000000011300780c */ /* 0x000fc60003f05070 */
[----:B------:R-:W1:Y:S04]  /*06f0*/  LDC.64 R8, c[0x0][0x388] ;  /* 0x0000e200ff087b82 */ /* 0x000e680000000a00 */
[CC--:B------:R-:W-:Y:S02]  /*0700*/  @P1 IADD3 R13, PT, PT, R20.reuse, R21.reuse, RZ ;  /* 0x00000015140d1210 */ /* 0x0c0fe40007ffe0ff */
[----:B------:R-:W-:Y:S02]  /*0710*/  @P1 IADD3 R12, P2, PT, R20, R21, RZ ;  /* 0x00000015140c1210 */ /* 0x000fe40007f5e0ff */
[----:B------:R-:W2:Y:S02]  /*0720*/  @P1 LDC.64 R2, c[0x0][0x380] ;  /* 0x0000e000ff021b82 */ /* 0x000ea40000000a00 */
[----:B------:R-:W-:-:S06]  /*0730*/  @P1 IADD3.X R14, PT, PT, RZ, RZ, RZ, P2, !PT ;  /* 0x000000ffff0e1210 */ /* 0x000fcc00017fe4ff */
[----:B------:R-:W3:Y:S01]  /*0740*/  LDC.64 R4, c[0x0][0x380] ;  /* 0x0000e000ff047b82 */ /* 0x000ee20000000a00 */
[----:B0-----:R-:W-:-:S04]  /*0750*/  @P1 IMAD.WIDE.U32 R10, R13, 0x4, R10 ;  /* 0x000000040d0a1825 */ /* 0x001fc800078e000a */
[C---:B------:R-:W-:Y:S01]  /*0760*/  @P1 IMAD R13, R21.reuse, R17, R0 ;  /* 0x00000011150d1224 */ /* 0x040fe200078e0200 */
[----:B------:R-:W-:Y:S01]  /*0770*/  @P1 IADD3 R21, PT, PT, R21, 0x2, RZ ;  /* 0x0000000215151810 */ /* 0x000fe20007ffe0ff */
[----:B------:R-:W4:Y:S01]  /*0780*/  @P1 LDG.E R11, desc[UR4][R10.64] ;  /* 0x000000040a0b1981 */ /* 0x000f22000c1e1900 */
[----:B------:R-:W0:Y:S01]  /*0790*/  LDC.64 R6, c[0x0][0x388] ;  /* 0x0000e200ff067b82 */ /* 0x000e220000000a00 */
[----:B-1----:R-:W-:Y:S01]  /*07a0*/  @P1 IMAD.WIDE R8, R13, 0x4, R8 ;  /* 0x000000040d081825 */ /* 0x002fe200078e0208 */
[----:B------:R-:W-:Y:S02]  /*07b0*/  @!P0 IADD3 R15, PT, PT, R20, R21, RZ ;  /* 0x00000015140f8210 */ /* 0x000fe40007ffe0ff */
[----:B--2---:R-:W-:Y:S01]  /*07c0*/  @P1 LEA R2, P2, R12, R2, 0x2 ;  /* 0x000000020c021211 */ /* 0x004fe200078410ff */
[----:B------:R-:W-:-:S03]  /*07d0*/  @!P0 IMAD R21, R21, R17, R0 ;  /* 0x0000001115158224 */ /* 0x000fc600078e0200 */
[----:B------:R-:W-:Y:S01]  /*07e0*/  @P1 LEA.HI.X R3, R12, R3, R14, 0x2, P2 ;  /* 0x000000030c031211 */ /* 0x000fe200010f140e */
[----:B------:R-:W-:Y:S01]  /*07f0*/  @P1 IMAD.WIDE R12, R17, 0x4, R8 ;  /* 0x00000004110c1825 */ /* 0x000fe200078e0208 */
[----:B------:R-:W4:Y:S03]  /*0800*/  @P1 LDG.E R14, desc[UR4][R8.64] ;  /* 0x00000004080e1981 */ /* 0x000f26000c1e1900 */
[----:B---3--:R-:W-:Y:S01]  /*0810*/  @!P0 IMAD.WIDE.U32 R4, R15, 0x4, R4 ;  /* 0x000000040f048825 */ /* 0x008fe200078e0004 */
[----:B------:R-:W2:Y:S04]  /*0820*/  @P1 LDG.E R2, desc[UR4][R2.64+0x4] ;  /* 0x0000040402021981 */ /* 0x000ea8000c1e1900 */
[----:B------:R-:W2:Y:S01]  /*0830*/  @P1 LDG.E R12, desc[UR4][R12.64] ;  /* 0x000000040c0c1981 */ /* 0x000ea2000c1e1900 */
[----:B0-----:R-:W-:-:S03]  /*0840*/  @!P0 IMAD.WIDE R6, R21, 0x4, R6 ;  /* 0x0000000415068825 */ /* 0x001fc600078e0206 */
[----:B------:R-:W3:Y:S04]  /*0850*/  @!P0 LDG.E R5, desc[UR4][R4.64] ;  /* 0x0000000404058981 */ /* 0x000ee8000c1e1900 */
[----:B------:R-:W3:Y:S01]  /*0860*/  @!P0 LDG.E R6, desc[UR4][R6.64] ;  /* 0x0000000406068981 */ /* 0x000ee2000c1e1900 */
[----:B----4-:R-:W-:-:S04]  /*0870*/  @P1 IMAD R11, R11, R14, R24 ;  /* 0x0000000e0b0b1224 */ /* 0x010fc800078e0218 */
[----:B--2---:R-:W-:-:S04]  /*0880*/  @P1 IMAD R24, R2, R12, R11 ;  /* 0x0000000c02181224 */ /* 0x004fc800078e020b */
[----:B---3--:R-:W-:-:S07]  /*0890*/  @!P0 IMAD R24, R5, R6, R24 ;  /* 0x0000000605188224 */ /* 0x008fce00078e0218 */
.L_x_0:
[----:B------:R-:W0:Y:S01]  /*08a0*/  LDC.64 R2, c[0x0][0x390] ;  /* 0x0000e400ff027b82 */ /* 0x000e220000000a00 */
[----:B------:R-:W-:-:S04]  /*08b0*/  IMAD R17, R16, R17, R0 ;  /* 0x0000001110117224 */ /* 0x000fc800078e0200 */
[----:B0-----:R-:W-:-:S05]  /*08c0*/  IMAD.WIDE R2, R17, 0x4, R2 ;  /* 0x0000000411027825 */ /* 0x001fca00078e0202 */
[----:B------:R-:W-:Y:S01]  /*08d0*/  STG.E desc[UR4][R2.64], R24 ;  /* 0x0000001802007986 */ /* 0x000fe2000c101904 */
[----:B------:R-:W-:Y:S05]  /*08e0*/  EXIT ;  /* 0x000000000000794d */ /* 0x000fea0003800000 */
.L_x_4:
[----:B------:R-:W-:-:S00]  /*08f0*/  BRA `(.L_x_4) ;  /* 0xfffffffc00fc7947 */ /* 0x000fc0000383ffff */
[----:B------:R-:W-:-:S00]  /*0900*/  NOP ;  /* 0x0000000000007918 */ /* 0x000fc00000000000 */
[----:B------:R-:W-:-:S00]  /*0910*/  NOP ;  /* 0x0000000000007918 */ /* 0x000fc00000000000 */
[----:B------:R-:W-:-:S00]  /*0920*/  NOP ;  /* 0x0000000000007918 */ /* 0x000fc00000000000 */
[----:B------:R-:W-:-:S00]  /*0930*/  NOP ;  /* 0x0000000000007918 */ /* 0x000fc00000000000 */
[----:B------:R-:W-:-:S00]  /*0940*/  NOP ;  /* 0x0000000000007918 */ /* 0x000fc00000000000 */
[----:B------:R-:W-:-:S00]  /*0950*/  NOP ;  /* 0x0000000000007918 */ /* 0x000fc00000000000 */
[----:B------:R-:W-:-:S00]  /*0960*/  NOP ;  /* 0x0000000000007918 */ /* 0x000fc00000000000 */
[----:B------:R-:W-:-:S00]  /*0970*/  NOP ;  /* 0x0000000000007918 */ /* 0x000fc00000000000 */
.L_x_5:


//--------------------- .nv.shared.reserved.0     --------------------------
	.section	.nv.shared.reserved.0,"aw",@nobits
	.weak		__nv_reservedSMEM_offset_0_alias
	.size		__nv_reservedSMEM_offset_0_alias, 0, 64
	.other		__nv_reservedSMEM_offset_0_alias,@"STO_CUDA_RESERVED_SHARED STV_DEFAULT"
__nv_reservedSMEM_offset_0_alias:
	.zero		0
	.zero		64


//--------------------- .nv.constant0._Z10matrix_mulPiS_S_iii --------------------------
	.section	.nv.constant0._Z10matrix_mulPiS_S_iii,"a",@progbits
	.sectionflags	@""
	.align	4
.nv.constant0._Z10matrix_mulPiS_S_iii:
	.zero		932


//--------------------- SYMBOLS --------------------------

	.type		.nv.reservedSmem.offset0,@object
	.size		.nv.reservedSmem.offset0,0x4
